//
// Generated by NVIDIA NVVM Compiler
//
// Compiler Build ID: CL-36424714
// Cuda compilation tools, release 13.0, V13.0.88
// Based on NVVM 20.0.0
//

.version 9.0
.target sm_100
.address_size 64

	// .globl	_Z13NbodyForceGPUP4Bodyfi

.visible .entry _Z13NbodyForceGPUP4Bodyfi(
	.param .u64 .ptr .align 1 _Z13NbodyForceGPUP4Bodyfi_param_0,
	.param .f32 _Z13NbodyForceGPUP4Bodyfi_param_1,
	.param .u32 _Z13NbodyForceGPUP4Bodyfi_param_2
)
{
	.reg .pred 	%p<9>;
	.reg .b32 	%r<19>;
	.reg .b32 	%f<171>;
	.reg .b64 	%rd<15>;

	ld.param.u64 	%rd5, [_Z13NbodyForceGPUP4Bodyfi_param_0];
	ld.param.f32 	%f31, [_Z13NbodyForceGPUP4Bodyfi_param_1];
	ld.param.u32 	%r10, [_Z13NbodyForceGPUP4Bodyfi_param_2];
	cvta.to.global.u64 	%rd1, %rd5;
	mov.u32 	%r11, %tid.x;
	mov.u32 	%r12, %ctaid.x;
	mov.u32 	%r13, %ntid.x;
	mad.lo.s32 	%r1, %r12, %r13, %r11;
	setp.ge.s32 	%p1, %r1, %r10;
	@%p1 bra 	$L__BB0_11;
	setp.lt.s32 	%p2, %r10, 1;
	mov.f32 	%f168, 0f00000000;
	mov.f32 	%f169, %f168;
	mov.f32 	%f170, %f168;
	@%p2 bra 	$L__BB0_10;
	mul.wide.s32 	%rd6, %r1, 24;
	add.s64 	%rd7, %rd1, %rd6;
	ld.global.f32 	%f1, [%rd7];
	ld.global.f32 	%f2, [%rd7+4];
	ld.global.f32 	%f3, [%rd7+8];
	and.b32  	%r2, %r10, 3;
	setp.lt.u32 	%p3, %r10, 4;
	mov.f32 	%f170, 0f00000000;
	mov.b32 	%r18, 0;
	mov.f32 	%f169, %f170;
	mov.f32 	%f168, %f170;
	@%p3 bra 	$L__BB0_5;
	and.b32  	%r18, %r10, 2147483644;
	neg.s32 	%r16, %r18;
	add.s64 	%rd14, %rd1, 48;
	mov.f32 	%f170, 0f00000000;
$L__BB0_4:
	.pragma "nounroll";
	ld.global.f32 	%f36, [%rd14+-48];
	sub.f32 	%f37, %f36, %f1;
	ld.global.f32 	%f38, [%rd14+-44];
	sub.f32 	%f39, %f38, %f2;
	ld.global.f32 	%f40, [%rd14+-40];
	sub.f32 	%f41, %f40, %f3;
	mul.f32 	%f42, %f39, %f39;
	fma.rn.f32 	%f43, %f37, %f37, %f42;
	fma.rn.f32 	%f44, %f41, %f41, %f43;
	add.f32 	%f45, %f44, 0f3089705F;
	sqrt.rn.f32 	%f46, %f45;
	rcp.rn.f32 	%f47, %f46;
	mul.f32 	%f48, %f47, %f47;
	mul.f32 	%f49, %f47, %f48;
	fma.rn.f32 	%f50, %f37, %f49, %f168;
	fma.rn.f32 	%f51, %f39, %f49, %f169;
	fma.rn.f32 	%f52, %f41, %f49, %f170;
	ld.global.f32 	%f53, [%rd14+-24];
	sub.f32 	%f54, %f53, %f1;
	ld.global.f32 	%f55, [%rd14+-20];
	sub.f32 	%f56, %f55, %f2;
	ld.global.f32 	%f57, [%rd14+-16];
	sub.f32 	%f58, %f57, %f3;
	mul.f32 	%f59, %f56, %f56;
	fma.rn.f32 	%f60, %f54, %f54, %f59;
	fma.rn.f32 	%f61, %f58, %f58, %f60;
	add.f32 	%f62, %f61, 0f3089705F;
	sqrt.rn.f32 	%f63, %f62;
	rcp.rn.f32 	%f64, %f63;
	mul.f32 	%f65, %f64, %f64;
	mul.f32 	%f66, %f64, %f65;
	fma.rn.f32 	%f67, %f54, %f66, %f50;
	fma.rn.f32 	%f68, %f56, %f66, %f51;
	fma.rn.f32 	%f69, %f58, %f66, %f52;
	ld.global.f32 	%f70, [%rd14];
	sub.f32 	%f71, %f70, %f1;
	ld.global.f32 	%f72, [%rd14+4];
	sub.f32 	%f73, %f72, %f2;
	ld.global.f32 	%f74, [%rd14+8];
	sub.f32 	%f75, %f74, %f3;
	mul.f32 	%f76, %f73, %f73;
	fma.rn.f32 	%f77, %f71, %f71, %f76;
	fma.rn.f32 	%f78, %f75, %f75, %f77;
	add.f32 	%f79, %f78, 0f3089705F;
	sqrt.rn.f32 	%f80, %f79;
	rcp.rn.f32 	%f81, %f80;
	mul.f32 	%f82, %f81, %f81;
	mul.f32 	%f83, %f81, %f82;
	fma.rn.f32 	%f84, %f71, %f83, %f67;
	fma.rn.f32 	%f85, %f73, %f83, %f68;
	fma.rn.f32 	%f86, %f75, %f83, %f69;
	ld.global.f32 	%f87, [%rd14+24];
	sub.f32 	%f88, %f87, %f1;
	ld.global.f32 	%f89, [%rd14+28];
	sub.f32 	%f90, %f89, %f2;
	ld.global.f32 	%f91, [%rd14+32];
	sub.f32 	%f92, %f91, %f3;
	mul.f32 	%f93, %f90, %f90;
	fma.rn.f32 	%f94, %f88, %f88, %f93;
	fma.rn.f32 	%f95, %f92, %f92, %f94;
	add.f32 	%f96, %f95, 0f3089705F;
	sqrt.rn.f32 	%f97, %f96;
	rcp.rn.f32 	%f98, %f97;
	mul.f32 	%f99, %f98, %f98;
	mul.f32 	%f100, %f98, %f99;
	fma.rn.f32 	%f168, %f88, %f100, %f84;
	fma.rn.f32 	%f169, %f90, %f100, %f85;
	fma.rn.f32 	%f170, %f92, %f100, %f86;
	add.s32 	%r16, %r16, 4;
	add.s64 	%rd14, %rd14, 96;
	setp.ne.s32 	%p4, %r16, 0;
	@%p4 bra 	$L__BB0_4;
$L__BB0_5:
	setp.eq.s32 	%p5, %r2, 0;
	@%p5 bra 	$L__BB0_10;
	setp.eq.s32 	%p6, %r2, 1;
	@%p6 bra 	$L__BB0_8;
	mul.wide.u32 	%rd8, %r18, 24;
	add.s64 	%rd9, %rd1, %rd8;
	ld.global.f32 	%f102, [%rd9];
	sub.f32 	%f103, %f102, %f1;
	ld.global.f32 	%f104, [%rd9+4];
	sub.f32 	%f105, %f104, %f2;
	ld.global.f32 	%f106, [%rd9+8];
	sub.f32 	%f107, %f106, %f3;
	mul.f32 	%f108, %f105, %f105;
	fma.rn.f32 	%f109, %f103, %f103, %f108;
	fma.rn.f32 	%f110, %f107, %f107, %f109;
	add.f32 	%f111, %f110, 0f3089705F;
	sqrt.rn.f32 	%f112, %f111;
	rcp.rn.f32 	%f113, %f112;
	mul.f32 	%f114, %f113, %f113;
	mul.f32 	%f115, %f113, %f114;
	fma.rn.f32 	%f116, %f103, %f115, %f168;
	fma.rn.f32 	%f117, %f105, %f115, %f169;
	fma.rn.f32 	%f118, %f107, %f115, %f170;
	ld.global.f32 	%f119, [%rd9+24];
	sub.f32 	%f120, %f119, %f1;
	ld.global.f32 	%f121, [%rd9+28];
	sub.f32 	%f122, %f121, %f2;
	ld.global.f32 	%f123, [%rd9+32];
	sub.f32 	%f124, %f123, %f3;
	mul.f32 	%f125, %f122, %f122;
	fma.rn.f32 	%f126, %f120, %f120, %f125;
	fma.rn.f32 	%f127, %f124, %f124, %f126;
	add.f32 	%f128, %f127, 0f3089705F;
	sqrt.rn.f32 	%f129, %f128;
	rcp.rn.f32 	%f130, %f129;
	mul.f32 	%f131, %f130, %f130;
	mul.f32 	%f132, %f130, %f131;
	fma.rn.f32 	%f168, %f120, %f132, %f116;
	fma.rn.f32 	%f169, %f122, %f132, %f117;
	fma.rn.f32 	%f170, %f124, %f132, %f118;
	add.s32 	%r18, %r18, 2;
$L__BB0_8:
	and.b32  	%r15, %r10, 1;
	setp.eq.b32 	%p7, %r15, 1;
	not.pred 	%p8, %p7;
	@%p8 bra 	$L__BB0_10;
	mul.wide.u32 	%rd10, %r18, 24;
	add.s64 	%rd11, %rd1, %rd10;
	ld.global.f32 	%f133, [%rd11];
	sub.f32 	%f134, %f133, %f1;
	ld.global.f32 	%f135, [%rd11+4];
	sub.f32 	%f136, %f135, %f2;
	ld.global.f32 	%f137, [%rd11+8];
	sub.f32 	%f138, %f137, %f3;
	mul.f32 	%f139, %f136, %f136;
	fma.rn.f32 	%f140, %f134, %f134, %f139;
	fma.rn.f32 	%f141, %f138, %f138, %f140;
	add.f32 	%f142, %f141, 0f3089705F;
	sqrt.rn.f32 	%f143, %f142;
	rcp.rn.f32 	%f144, %f143;
	mul.f32 	%f145, %f144, %f144;
	mul.f32 	%f146, %f144, %f145;
	fma.rn.f32 	%f168, %f134, %f146, %f168;
	fma.rn.f32 	%f169, %f136, %f146, %f169;
	fma.rn.f32 	%f170, %f138, %f146, %f170;
$L__BB0_10:
	bar.sync 	0;
	mul.wide.s32 	%rd12, %r1, 24;
	add.s64 	%rd13, %rd1, %rd12;
	ld.global.f32 	%f147, [%rd13+12];
	fma.rn.f32 	%f148, %f31, %f168, %f147;
	st.global.f32 	[%rd13+12], %f148;
	ld.global.f32 	%f149, [%rd13+16];
	fma.rn.f32 	%f150, %f31, %f169, %f149;
	st.global.f32 	[%rd13+16], %f150;
	ld.global.f32 	%f151, [%rd13+20];
	fma.rn.f32 	%f152, %f31, %f170, %f151;
	st.global.f32 	[%rd13+20], %f152;
$L__BB0_11:
	ret;

}
	// .globl	_Z15NbodyIteractGPUP4Bodyfi
.visible .entry _Z15NbodyIteractGPUP4Bodyfi(
	.param .u64 .ptr .align 1 _Z15NbodyIteractGPUP4Bodyfi_param_0,
	.param .f32 _Z15NbodyIteractGPUP4Bodyfi_param_1,
	.param .u32 _Z15NbodyIteractGPUP4Bodyfi_param_2
)
{
	.reg .pred 	%p<2>;
	.reg .b32 	%r<6>;
	.reg .b32 	%f<11>;
	.reg .b64 	%rd<5>;

	ld.param.u64 	%rd1, [_Z15NbodyIteractGPUP4Bodyfi_param_0];
	ld.param.f32 	%f1, [_Z15NbodyIteractGPUP4Bodyfi_param_1];
	ld.param.u32 	%r2, [_Z15NbodyIteractGPUP4Bodyfi_param_2];
	mov.u32 	%r3, %tid.x;
	mov.u32 	%r4, %ctaid.x;
	mov.u32 	%r5, %ntid.x;
	mad.lo.s32 	%r1, %r4, %r5, %r3;
	setp.ge.s32 	%p1, %r1, %r2;
	@%p1 bra 	$L__BB1_2;
	cvta.to.global.u64 	%rd2, %rd1;
	mul.wide.s32 	%rd3, %r1, 24;
	add.s64 	%rd4, %rd2, %rd3;
	ld.global.f32 	%f2, [%rd4+12];
	ld.global.f32 	%f3, [%rd4];
	fma.rn.f32 	%f4, %f1, %f2, %f3;
	st.global.f32 	[%rd4], %f4;
	ld.global.f32 	%f5, [%rd4+16];
	ld.global.f32 	%f6, [%rd4+4];
	fma.rn.f32 	%f7, %f1, %f5, %f6;
	st.global.f32 	[%rd4+4], %f7;
	ld.global.f32 	%f8, [%rd4+20];
	ld.global.f32 	%f9, [%rd4+8];
	fma.rn.f32 	%f10, %f1, %f8, %f9;
	st.global.f32 	[%rd4+8], %f10;
$L__BB1_2:
	ret;

}


// ===== COMPILED SASS (sm_100) =====

	.target	sm_100

	.elftype	@"ET_EXEC"


//--------------------- .note.nv.tkinfo           --------------------------
	.section	.note.nv.tkinfo,"",@"SHT_NOTE"
	.sectionflags	@"SHF_NOTE_NV_TKINFO"
	.tkinfo
        /*0018*/ 	.word	0x00000002
        /*0030*/ 	.string	""
        /*0030*/ 	.string	"ptxas"
        /*0030*/ 	.string	"Cuda compilation tools, release 13.0, V13.0.88"
        /*0030*/ 	.string	"Build cuda_13.0.r13.0/compiler.36424714_0"
        /*0030*/ 	.string	"-arch sm_100 -m 64 "



//--------------------- .note.nv.cuinfo           --------------------------
	.section	.note.nv.cuinfo,"",@"SHT_NOTE"
	.sectionflags	@"SHF_NOTE_NV_CUINFO"
        /*0018*/ 	.short	0x0002
        /*001a*/ 	.short	0x0064
        /*001c*/ 	.short	0x0082
	.zero		2


//--------------------- .nv.info                  --------------------------
	.section	.nv.info,"",@"SHT_CUDA_INFO"
	.align	4


	//----- nvinfo : EIATTR_REGCOUNT
	.align		4
        /*0000*/ 	.byte	0x04, 0x2f
        /*0002*/ 	.short	(.L_1 - .L_0)
	.align		4
.L_0:
        /*0004*/ 	.word	index@(_Z13NbodyForceGPUP4Bodyfi)
        /*0008*/ 	.word	0x00000020


	//----- nvinfo : EIATTR_FRAME_SIZE
	.align		4
.L_1:
        /*000c*/ 	.byte	0x04, 0x11
        /*000e*/ 	.short	(.L_3 - .L_2)
	.align		4
.L_2:
        /*0010*/ 	.word	index@($__internal_1_$__cuda_sm20_sqrt_rn_f32_slowpath)
        /*0014*/ 	.word	0x00000000


	//----- nvinfo : EIATTR_FRAME_SIZE
	.align		4
.L_3:
        /*0018*/ 	.byte	0x04, 0x11
        /*001a*/ 	.short	(.L_5 - .L_4)
	.align		4
.L_4:
        /*001c*/ 	.word	index@($__internal_0_$__cuda_sm20_rcp_rn_f32_slowpath)
        /*0020*/ 	.word	0x00000000


	//----- nvinfo : EIATTR_FRAME_SIZE
	.align		4
.L_5:
        /*0024*/ 	.byte	0x04, 0x11
        /*0026*/ 	.short	(.L_7 - .L_6)
	.align		4
.L_6:
        /*0028*/ 	.word	index@(_Z13NbodyForceGPUP4Bodyfi)
        /*002c*/ 	.word	0x00000000


	//----- nvinfo : EIATTR_REGCOUNT
	.align		4
.L_7:
        /*0030*/ 	.byte	0x04, 0x2f
        /*0032*/ 	.short	(.L_9 - .L_8)
	.align		4
.L_8:
        /*0034*/ 	.word	index@(_Z15NbodyIteractGPUP4Bodyfi)
        /*0038*/ 	.word	0x0000000c


	//----- nvinfo : EIATTR_FRAME_SIZE
	.align		4
.L_9:
        /*003c*/ 	.byte	0x04, 0x11
        /*003e*/ 	.short	(.L_11 - .L_10)
	.align		4
.L_10:
        /*0040*/ 	.word	index@(_Z15NbodyIteractGPUP4Bodyfi)
        /*0044*/ 	.word	0x00000000


	//----- nvinfo : EIATTR_MIN_STACK_SIZE
	.align		4
.L_11:
        /*0048*/ 	.byte	0x04, 0x12
        /*004a*/ 	.short	(.L_13 - .L_12)
	.align		4
.L_12:
        /*004c*/ 	.word	index@(_Z15NbodyIteractGPUP4Bodyfi)
        /*0050*/ 	.word	0x00000000


	//----- nvinfo : EIATTR_MIN_STACK_SIZE
	.align		4
.L_13:
        /*0054*/ 	.byte	0x04, 0x12
        /*0056*/ 	.short	(.L_15 - .L_14)
	.align		4
.L_14:
        /*0058*/ 	.word	index@(_Z13NbodyForceGPUP4Bodyfi)
        /*005c*/ 	.word	0x00000000
.L_15:


//--------------------- .nv.compat                --------------------------
	.section	.nv.compat,"",@"SHT_CUDA_COMPAT_INFO"
	.align	4
        /*0000*/ 	.byte	0x02, 0x09, 0x00, 0x00, 0x02, 0x02, 0x01, 0x00, 0x02, 0x05, 0x05, 0x00, 0x03, 0x07, 0x01, 0x01
        /*0010*/ 	.byte	0x02, 0x03, 0x00, 0x00, 0x02, 0x06, 0x01, 0x00, 0x04, 0x0b, 0x08, 0x00, 0x01, 0x00, 0x00, 0x00
        /*0020*/ 	.byte	0x00, 0x00, 0x00, 0x00


//--------------------- .nv.info._Z15NbodyIteractGPUP4Bodyfi --------------------------
	.section	.nv.info._Z15NbodyIteractGPUP4Bodyfi,"",@"SHT_CUDA_INFO"
	.sectionflags	@""
	.align	4


	//----- nvinfo : EIATTR_CUDA_API_VERSION
	.align		4
        /*0000*/ 	.byte	0x04, 0x37
        /*0002*/ 	.short	(.L_17 - .L_16)
.L_16:
        /*0004*/ 	.word	0x00000082


	//----- nvinfo : EIATTR_KPARAM_INFO
	.align		4
.L_17:
        /*0008*/ 	.byte	0x04, 0x17
        /*000a*/ 	.short	(.L_19 - .L_18)
.L_18:
        /*000c*/ 	.word	0x00000000
        /*0010*/ 	.short	0x0002
        /*0012*/ 	.short	0x000c
        /*0014*/ 	.byte	0x00, 0xf0, 0x11, 0x00


	//----- nvinfo : EIATTR_KPARAM_INFO
	.align		4
.L_19:
        /*0018*/ 	.byte	0x04, 0x17
        /*001a*/ 	.short	(.L_21 - .L_20)
.L_20:
        /*001c*/ 	.word	0x00000000
        /*0020*/ 	.short	0x0001
        /*0022*/ 	.short	0x0008
        /*0024*/ 	.byte	0x00, 0xf0, 0x11, 0x00


	//----- nvinfo : EIATTR_KPARAM_INFO
	.align		4
.L_21:
        /*0028*/ 	.byte	0x04, 0x17
        /*002a*/ 	.short	(.L_23 - .L_22)
.L_22:
        /*002c*/ 	.word	0x00000000
        /*0030*/ 	.short	0x0000
        /*0032*/ 	.short	0x0000
        /*0034*/ 	.byte	0x00, 0xf5, 0x21, 0x00


	//----- nvinfo : EIATTR_SPARSE_MMA_MASK
	.align		4
.L_23:
        /*0038*/ 	.byte	0x03, 0x50
        /*003a*/ 	.short	0x0000


	//----- nvinfo : EIATTR_MAXREG_COUNT
	.align		4
        /*003c*/ 	.byte	0x03, 0x1b
        /*003e*/ 	.short	0x00ff


	//----- nvinfo : EIATTR_MERCURY_ISA_VERSION
	.align		4
        /*0040*/ 	.byte	0x03, 0x5f
        /*0042*/ 	.short	0x0101


	//----- nvinfo : EIATTR_VRC_CTA_INIT_COUNT
	.align		4
        /*0044*/ 	.byte	0x02, 0x4a
	.zero		1
	.zero		1


	//----- nvinfo : EIATTR_EXIT_INSTR_OFFSETS
	.align		4
        /*0048*/ 	.byte	0x04, 0x1c
        /*004a*/ 	.short	(.L_25 - .L_24)


	//   ....[0]....
.L_24:
        /*004c*/ 	.word	0x00000070


	//   ....[1]....
        /*0050*/ 	.word	0x00000180


	//----- nvinfo : EIATTR_CBANK_PARAM_SIZE
	.align		4
.L_25:
        /*0054*/ 	.byte	0x03, 0x19
        /*0056*/ 	.short	0x0010


	//----- nvinfo : EIATTR_PARAM_CBANK
	.align		4
        /*0058*/ 	.byte	0x04, 0x0a
        /*005a*/ 	.short	(.L_27 - .L_26)
	.align		4
.L_26:
        /*005c*/ 	.word	index@(.nv.constant0._Z15NbodyIteractGPUP4Bodyfi)
        /*0060*/ 	.short	0x0380
        /*0062*/ 	.short	0x0010


	//----- nvinfo : EIATTR_SW_WAR
	.align		4
.L_27:
        /*0064*/ 	.byte	0x04, 0x36
        /*0066*/ 	.short	(.L_29 - .L_28)
.L_28:
        /*0068*/ 	.word	0x00000008
.L_29:


//--------------------- .nv.info._Z13NbodyForceGPUP4Bodyfi --------------------------
	.section	.nv.info._Z13NbodyForceGPUP4Bodyfi,"",@"SHT_CUDA_INFO"
	.sectionflags	@""
	.align	4


	//----- nvinfo : EIATTR_CUDA_API_VERSION
	.align		4
        /*0000*/ 	.byte	0x04, 0x37
        /*0002*/ 	.short	(.L_31 - .L_30)
.L_30:
        /*0004*/ 	.word	0x00000082


	//----- nvinfo : EIATTR_KPARAM_INFO
	.align		4
.L_31:
        /*0008*/ 	.byte	0x04, 0x17
        /*000a*/ 	.short	(.L_33 - .L_32)
.L_32:
        /*000c*/ 	.word	0x00000000
        /*0010*/ 	.short	0x0002
        /*0012*/ 	.short	0x000c
        /*0014*/ 	.byte	0x00, 0xf0, 0x11, 0x00


	//----- nvinfo : EIATTR_KPARAM_INFO
	.align		4
.L_33:
        /*0018*/ 	.byte	0x04, 0x17
        /*001a*/ 	.short	(.L_35 - .L_34)
.L_34:
        /*001c*/ 	.word	0x00000000
        /*0020*/ 	.short	0x0001
        /*0022*/ 	.short	0x0008
        /*0024*/ 	.byte	0x00, 0xf0, 0x11, 0x00


	//----- nvinfo : EIATTR_KPARAM_INFO
	.align		4
.L_35:
        /*0028*/ 	.byte	0x04, 0x17
        /*002a*/ 	.short	(.L_37 - .L_36)
.L_36:
        /*002c*/ 	.word	0x00000000
        /*0030*/ 	.short	0x0000
        /*0032*/ 	.short	0x0000
        /*0034*/ 	.byte	0x00, 0xf5, 0x21, 0x00


	//----- nvinfo : EIATTR_SPARSE_MMA_MASK
	.align		4
.L_37:
        /*0038*/ 	.byte	0x03, 0x50
        /*003a*/ 	.short	0x0000


	//----- nvinfo : EIATTR_MAXREG_COUNT
	.align		4
        /*003c*/ 	.byte	0x03, 0x1b
        /*003e*/ 	.short	0x00ff


	//----- nvinfo : EIATTR_NUM_BARRIERS
	.align		4
        /*0040*/ 	.byte	0x02, 0x4c
        /*0042*/ 	.byte	0x01
	.zero		1


	//----- nvinfo : EIATTR_MERCURY_ISA_VERSION
	.align		4
        /*0044*/ 	.byte	0x03, 0x5f
        /*0046*/ 	.short	0x0101


	//----- nvinfo : EIATTR_VRC_CTA_INIT_COUNT
	.align		4
        /*0048*/ 	.byte	0x02, 0x4a
	.zero		1
	.zero		1


	//----- nvinfo : EIATTR_EXIT_INSTR_OFFSETS
	.align		4
        /*004c*/ 	.byte	0x04, 0x1c
        /*004e*/ 	.short	(.L_39 - .L_38)


	//   ....[0]....
.L_38:
        /*0050*/ 	.word	0x00000070


	//   ....[1]....
        /*0054*/ 	.word	0x000016c0


	//----- nvinfo : EIATTR_CRS_STACK_SIZE
	.align		4
.L_39:
        /*0058*/ 	.byte	0x04, 0x1e
        /*005a*/ 	.short	(.L_41 - .L_40)
.L_40:
        /*005c*/ 	.word	0x00000000


	//----- nvinfo : EIATTR_CBANK_PARAM_SIZE
	.align		4
.L_41:
        /*0060*/ 	.byte	0x03, 0x19
        /*0062*/ 	.short	0x0010


	//----- nvinfo : EIATTR_PARAM_CBANK
	.align		4
        /*0064*/ 	.byte	0x04, 0x0a
        /*0066*/ 	.short	(.L_43 - .L_42)
	.align		4
.L_42:
        /*0068*/ 	.word	index@(.nv.constant0._Z13NbodyForceGPUP4Bodyfi)
        /*006c*/ 	.short	0x0380
        /*006e*/ 	.short	0x0010


	//----- nvinfo : EIATTR_SW_WAR
	.align		4
.L_43:
        /*0070*/ 	.byte	0x04, 0x36
        /*0072*/ 	.short	(.L_45 - .L_44)
.L_44:
        /*0074*/ 	.word	0x00000008
.L_45:


//--------------------- .nv.callgraph             --------------------------
	.section	.nv.callgraph,"",@"SHT_CUDA_CALLGRAPH"
	.align	4
	.sectionentsize	8
	.align		4
        /*0000*/ 	.word	0x00000000
	.align		4
        /*0004*/ 	.word	0xffffffff
	.align		4
        /*0008*/ 	.word	0x00000000
	.align		4
        /*000c*/ 	.word	0xfffffffe
	.align		4
        /*0010*/ 	.word	0x00000000
	.align		4
        /*0014*/ 	.word	0xfffffffd
	.align		4
        /*0018*/ 	.word	0x00000000
	.align		4
        /*001c*/ 	.word	0xfffffffc


//--------------------- .text._Z15NbodyIteractGPUP4Bodyfi --------------------------
	.section	.text._Z15NbodyIteractGPUP4Bodyfi,"ax",@progbits
	.align	128
        .global         _Z15NbodyIteractGPUP4Bodyfi
        .type           _Z15NbodyIteractGPUP4Bodyfi,@function
        .size           _Z15NbodyIteractGPUP4Bodyfi,(.L_x_55 - _Z15NbodyIteractGPUP4Bodyfi)
        .other          _Z15NbodyIteractGPUP4Bodyfi,@"STO_CUDA_ENTRY STV_DEFAULT"
_Z15NbodyIteractGPUP4Bodyfi:
.text._Z15NbodyIteractGPUP4Bodyfi:
[----:B------:R-:W-:Y:S01]  /*0000*/  LDC R1, c[0x0][0x37c] ;  /* 0x0000df00ff017b82 */ /* 0x000fe20000000800 */
[----:B------:R-:W0:Y:S07]  /*0010*/  S2R R5, SR_TID.X ;  /* 0x0000000000057919 */ /* 0x000e2e0000002100 */
[----:B------:R-:W0:Y:S01]  /*0020*/  S2UR UR4, SR_CTAID.X ;  /* 0x00000000000479c3 */ /* 0x000e220000002500 */
[----:B------:R-:W1:Y:S07]  /*0030*/  LDCU UR5, c[0x0][0x38c] ;  /* 0x00007180ff0577ac */ /* 0x000e6e0008000800 */
[----:B------:R-:W0:Y:S02]  /*0040*/  LDC R0, c[0x0][0x360] ;  /* 0x0000d800ff007b82 */ /* 0x000e240000000800 */
[----:B0-----:R-:W-:-:S05]  /*0050*/  IMAD R5, R0, UR4, R5 ;  /* 0x0000000400057c24 */ /* 0x001fca000f8e0205 */
[----:B-1----:R-:W-:-:S13]  /*0060*/  ISETP.GE.AND P0, PT, R5, UR5, PT ;  /* 0x0000000505007c0c */ /* 0x002fda000bf06270 */
[----:B------:R-:W-:Y:S05]  /*0070*/  @P0 EXIT ;  /* 0x000000000000094d */ /* 0x000fea0003800000 */
[----:B------:R-:W0:Y:S01]  /*0080*/  LDC.64 R2, c[0x0][0x380] ;  /* 0x0000e000ff027b82 */ /* 0x000e220000000a00 */
[----:B------:R-:W1:Y:S01]  /*0090*/  LDCU.64 UR4, c[0x0][0x358] ;  /* 0x00006b00ff0477ac */ /* 0x000e620008000a00 */
[----:B------:R-:W2:Y:S01]  /*00a0*/  LDCU UR6, c[0x0][0x388] ;  /* 0x00007100ff0677ac */ /* 0x000ea20008000800 */
[----:B0-----:R-:W-:-:S05]  /*00b0*/  IMAD.WIDE R2, R5, 0x18, R2 ;  /* 0x0000001805027825 */ /* 0x001fca00078e0202 */
[----:B-1----:R-:W2:Y:S04]  /*00c0*/  LDG.E R0, desc[UR4][R2.64+0xc] ;  /* 0x00000c0402007981 */ /* 0x002ea8000c1e1900 */
[----:B------:R-:W2:Y:S04]  /*00d0*/  LDG.E R5, desc[UR4][R2.64] ;  /* 0x0000000402057981 */ /* 0x000ea8000c1e1900 */
[----:B------:R-:W3:Y:S04]  /*00e0*/  LDG.E R4, desc[UR4][R2.64+0x10] ;  /* 0x0000100402047981 */ /* 0x000ee8000c1e1900 */
[----:B------:R-:W3:Y:S04]  /*00f0*/  LDG.E R7, desc[UR4][R2.64+0x4] ;  /* 0x0000040402077981 */ /* 0x000ee8000c1e1900 */
[----:B------:R-:W4:Y:S04]  /*0100*/  LDG.E R6, desc[UR4][R2.64+0x14] ;  /* 0x0000140402067981 */ /* 0x000f28000c1e1900 */
[----:B------:R-:W4:Y:S01]  /*0110*/  LDG.E R9, desc[UR4][R2.64+0x8] ;  /* 0x0000080402097981 */ /* 0x000f22000c1e1900 */
[----:B--2---:R-:W-:-:S05]  /*0120*/  FFMA R5, R0, UR6, R5 ;  /* 0x0000000600057c23 */ /* 0x004fca0008000005 */
[----:B------:R-:W-:Y:S01]  /*0130*/  STG.E desc[UR4][R2.64], R5 ;  /* 0x0000000502007986 */ /* 0x000fe2000c101904 */
[----:B---3--:R-:W-:-:S05]  /*0140*/  FFMA R7, R4, UR6, R7 ;  /* 0x0000000604077c23 */ /* 0x008fca0008000007 */
[----:B------:R-:W-:Y:S01]  /*0150*/  STG.E desc[UR4][R2.64+0x4], R7 ;  /* 0x0000040702007986 */ /* 0x000fe2000c101904 */
[----:B----4-:R-:W-:-:S05]  /*0160*/  FFMA R9, R6, UR6, R9 ;  /* 0x0000000606097c23 */ /* 0x010fca0008000009 */
[----:B------:R-:W-:Y:S01]  /*0170*/  STG.E desc[UR4][R2.64+0x8], R9 ;  /* 0x0000080902007986 */ /* 0x000fe2000c101904 */
[----:B------:R-:W-:Y:S05]  /*0180*/  EXIT ;  /* 0x000000000000794d */ /* 0x000fea0003800000 */
.L_x_0:
[----:B------:R-:W-:-:S00]  /*0190*/  BRA `(.L_x_0) ;  /* 0xfffffffc00fc7947 */ /* 0x000fc0000383ffff */
[----:B------:R-:W-:-:S00]  /*01a0*/  NOP ;  /* 0x0000000000007918 */ /* 0x000fc00000000000 */
        /* <DEDUP_REMOVED lines=13> */
.L_x_55:


//--------------------- .text._Z13NbodyForceGPUP4Bodyfi --------------------------
	.section	.text._Z13NbodyForceGPUP4Bodyfi,"ax",@progbits
	.align	128
        .global         _Z13NbodyForceGPUP4Bodyfi
        .type           _Z13NbodyForceGPUP4Bodyfi,@function
        .size           _Z13NbodyForceGPUP4Bodyfi,(.L_x_54 - _Z13NbodyForceGPUP4Bodyfi)
        .other          _Z13NbodyForceGPUP4Bodyfi,@"STO_CUDA_ENTRY STV_DEFAULT"
_Z13NbodyForceGPUP4Bodyfi:
.text._Z13NbodyForceGPUP4Bodyfi:
        /* <DEDUP_REMOVED lines=8> */
[----:B------:R-:W-:Y:S01]  /*0080*/  UISETP.GE.AND UP0, UPT, UR9, 0x1, UPT ;  /* 0x000000010900788c */ /* 0x000fe2000bf06270 */
[----:B------:R-:W-:Y:S01]  /*0090*/  HFMA2 R24, -RZ, RZ, 0, 0 ;  /* 0x00000000ff187431 */ /* 0x000fe200000001ff */
[----:B------:R-:W-:Y:S01]  /*00a0*/  MOV R22, RZ ;  /* 0x000000ff00167202 */ /* 0x000fe20000000f00 */
[----:B------:R-:W-:Y:S01]  /*00b0*/  HFMA2 R3, -RZ, RZ, 0, 0 ;  /* 0x00000000ff037431 */ /* 0x000fe200000001ff */
[----:B------:R-:W0:Y:S05]  /*00c0*/  LDCU.64 UR10, c[0x0][0x358] ;  /* 0x00006b00ff0a77ac */ /* 0x000e2a0008000a00 */
[----:B------:R-:W-:Y:S05]  /*00d0*/  BRA.U !UP0, `(.L_x_1) ;  /* 0x0000001508447547 */ /* 0x000fea000b800000 */
[----:B------:R-:W1:Y:S02]  /*00e0*/  LDC.64 R10, c[0x0][0x380] ;  /* 0x0000e000ff0a7b82 */ /* 0x000e640000000a00 */
[----:B-1----:R-:W-:-:S05]  /*00f0*/  IMAD.WIDE R10, R9, 0x18, R10 ;  /* 0x00000018090a7825 */ /* 0x002fca00078e020a */
[----:B0-----:R0:W5:Y:S04]  /*0100*/  LDG.E R8, desc[UR10][R10.64] ;  /* 0x0000000a0a087981 */ /* 0x001168000c1e1900 */
[----:B------:R0:W5:Y:S04]  /*0110*/  LDG.E R7, desc[UR10][R10.64+0x4] ;  /* 0x0000040a0a077981 */ /* 0x000168000c1e1900 */
[----:B------:R0:W5:Y:S01]  /*0120*/  LDG.E R6, desc[UR10][R10.64+0x8] ;  /* 0x0000080a0a067981 */ /* 0x000162000c1e1900 */
[----:B------:R-:W-:Y:S01]  /*0130*/  UISETP.GE.U32.AND UP0, UPT, UR9, 0x4, UPT ;  /* 0x000000040900788c */ /* 0x000fe2000bf06070 */
[----:B------:R-:W-:Y:S01]  /*0140*/  MOV R3, RZ ;  /* 0x000000ff00037202 */ /* 0x000fe20000000f00 */
[----:B------:R-:W-:Y:S01]  /*0150*/  ULOP3.LUT UR6, UR9, 0x3, URZ, 0xc0, !UPT ;  /* 0x0000000309067892 */ /* 0x000fe2000f8ec0ff */
[----:B------:R-:W-:-:S02]  /*0160*/  MOV R5, RZ ;  /* 0x000000ff00057202 */ /* 0x000fc40000000f00 */
[----:B------:R-:W-:Y:S02]  /*0170*/  MOV R22, RZ ;  /* 0x000000ff00167202 */ /* 0x000fe40000000f00 */
[----:B------:R-:W-:Y:S02]  /*0180*/  MOV R24, RZ ;  /* 0x000000ff00187202 */ /* 0x000fe40000000f00 */
[----:B0-----:R-:W-:Y:S05]  /*0190*/  BRA.U !UP0, `(.L_x_2) ;  /* 0x0000000908e07547 */ /* 0x001fea000b800000 */
[----:B------:R-:W0:Y:S01]  /*01a0*/  LDCU.64 UR4, c[0x0][0x380] ;  /* 0x00007000ff0477ac */ /* 0x000e220008000a00 */
[----:B------:R-:W-:Y:S01]  /*01b0*/  MOV R3, RZ ;  /* 0x000000ff00037202 */ /* 0x000fe20000000f00 */
[----:B------:R-:W-:-:S04]  /*01c0*/  ULOP3.LUT UR7, UR9, 0x7ffffffc, URZ, 0xc0, !UPT ;  /* 0x7ffffffc09077892 */ /* 0x000fc8000f8ec0ff */
[----:B------:R-:W-:Y:S02]  /*01d0*/  UIADD3 UR8, UPT, UPT, -UR7, URZ, URZ ;  /* 0x000000ff07087290 */ /* 0x000fe4000fffe1ff */
[----:B------:R-:W-:Y:S01]  /*01e0*/  MOV R5, UR7 ;  /* 0x0000000700057c02 */ /* 0x000fe20008000f00 */
[----:B0-----:R-:W-:-:S04]  /*01f0*/  UIADD3 UR4, UP0, UPT, UR4, 0x30, URZ ;  /* 0x0000003004047890 */ /* 0x001fc8000ff1e0ff */
[----:B------:R-:W-:Y:S02]  /*0200*/  UIADD3.X UR5, UPT, UPT, URZ, UR5, URZ, UP0, !UPT ;  /* 0x00000005ff057290 */ /* 0x000fe400087fe4ff */
[----:B------:R-:W-:-:S04]  /*0210*/  MOV R14, UR4 ;  /* 0x00000004000e7c02 */ /* 0x000fc80008000f00 */
[----:B------:R-:W-:-:S07]  /*0220*/  MOV R15, UR5 ;  /* 0x00000005000f7c02 */ /* 0x000fce0008000f00 */
.L_x_27:
[----:B------:R-:W2:Y:S04]  /*0230*/  LDG.E R0, desc[UR10][R14.64+-0x2c] ;  /* 0xffffd40a0e007981 */ /* 0x000ea8000c1e1900 */
[----:B------:R-:W3:Y:S04]  /*0240*/  LDG.E R29, desc[UR10][R14.64+-0x30] ;  /* 0xffffd00a0e1d7981 */ /* 0x000ee8000c1e1900 */
[----:B------:R-:W4:Y:S01]  /*0250*/  LDG.E R11, desc[UR10][R14.64+-0x28] ;  /* 0xffffd80a0e0b7981 */ /* 0x000f22000c1e1900 */
[----:B------:R-:W-:Y:S01]  /*0260*/  BSSY.RECONVERGENT B0, `(.L_x_3) ;  /* 0x0000014000007945 */ /* 0x000fe20003800200 */
[----:B--2--5:R-:W-:Y:S01]  /*0270*/  FADD R27, -R7, R0 ;  /* 0x00000000071b7221 */ /* 0x024fe20000000100 */
[----:B---3--:R-:W-:-:S03]  /*0280*/  FADD R29, -R8, R29 ;  /* 0x0000001d081d7221 */ /* 0x008fc60000000100 */
[----:B------:R-:W-:Y:S01]  /*0290*/  FMUL R0, R27, R27 ;  /* 0x0000001b1b007220 */ /* 0x000fe20000400000 */
[----:B----4-:R-:W-:-:S03]  /*02a0*/  FADD R20, -R6, R11 ;  /* 0x0000000b06147221 */ /* 0x010fc60000000100 */
[----:B------:R-:W-:-:S04]  /*02b0*/  FFMA R11, R29, R29, R0 ;  /* 0x0000001d1d0b7223 */ /* 0x000fc80000000000 */
[----:B------:R-:W-:-:S04]  /*02c0*/  FFMA R11, R20, R20, R11 ;  /* 0x00000014140b7223 */ /* 0x000fc8000000000b */
[----:B------:R-:W-:-:S04]  /*02d0*/  FADD R10, R11, 9.9999997171806853657e-10 ;  /* 0x3089705f0b0a7421 */ /* 0x000fc80000000000 */
[----:B------:R0:W1:Y:S01]  /*02e0*/  MUFU.RSQ R11, R10 ;  /* 0x0000000a000b7308 */ /* 0x0000620000001400 */
[----:B------:R-:W-:-:S04]  /*02f0*/  IADD3 R0, PT, PT, R10, -0xd000000, RZ ;  /* 0xf30000000a007810 */ /* 0x000fc80007ffe0ff */
[----:B------:R-:W-:-:S13]  /*0300*/  ISETP.GT.U32.AND P0, PT, R0, 0x727fffff, PT ;  /* 0x727fffff0000780c */ /* 0x000fda0003f04070 */
[----:B01----:R-:W-:Y:S05]  /*0310*/  @!P0 BRA `(.L_x_4) ;  /* 0x0000000000108947 */ /* 0x003fea0003800000 */
[----:B------:R-:W-:-:S07]  /*0320*/  MOV R0, 0x340 ;  /* 0x0000034000007802 */ /* 0x000fce0000000f00 */
[----:B------:R-:W-:Y:S05]  /*0330*/  CALL.REL.NOINC `($__internal_1_$__cuda_sm20_sqrt_rn_f32_slowpath) ;  /* 0x0000001400b47944 */ /* 0x000fea0003c00000 */
[----:B------:R-:W-:Y:S01]  /*0340*/  MOV R0, R17 ;  /* 0x0000001100007202 */ /* 0x000fe20000000f00 */
[----:B------:R-:W-:Y:S06]  /*0350*/  BRA `(.L_x_5) ;  /* 0x0000000000107947 */ /* 0x000fec0003800000 */
.L_x_4:
[----:B------:R-:W-:Y:S01]  /*0360*/  FMUL.FTZ R0, R10, R11 ;  /* 0x0000000b0a007220 */ /* 0x000fe20000410000 */
[----:B------:R-:W-:-:S03]  /*0370*/  FMUL.FTZ R2, R11, 0.5 ;  /* 0x3f0000000b027820 */ /* 0x000fc60000410000 */
[----:B------:R-:W-:-:S04]  /*0380*/  FFMA R11, -R0, R0, R10 ;  /* 0x00000000000b7223 */ /* 0x000fc8000000010a */
[----:B------:R-:W-:-:S07]  /*0390*/  FFMA R0, R11, R2, R0 ;  /* 0x000000020b007223 */ /* 0x000fce0000000000 */
.L_x_5:
[----:B------:R-:W-:Y:S05]  /*03a0*/  BSYNC.RECONVERGENT B0 ;  /* 0x0000000000007941 */ /* 0x000fea0003800200 */
.L_x_3:
[----:B------:R-:W-:Y:S01]  /*03b0*/  IADD3 R2, PT, PT, R0, 0x1800000, RZ ;  /* 0x0180000000027810 */ /* 0x000fe20007ffe0ff */
[----:B------:R-:W-:Y:S03]  /*03c0*/  BSSY.RECONVERGENT B0, `(.L_x_6) ;  /* 0x000000b000007945 */ /* 0x000fe60003800200 */
[----:B------:R-:W-:-:S04]  /*03d0*/  LOP3.LUT R2, R2, 0x7f800000, RZ, 0xc0, !PT ;  /* 0x7f80000002027812 */ /* 0x000fc800078ec0ff */
[----:B------:R-:W-:-:S13]  /*03e0*/  ISETP.GT.U32.AND P0, PT, R2, 0x1ffffff, PT ;  /* 0x01ffffff0200780c */ /* 0x000fda0003f04070 */
[----:B------:R-:W-:Y:S05]  /*03f0*/  @P0 BRA `(.L_x_7) ;  /* 0x00000000000c0947 */ /* 0x000fea0003800000 */
[----:B------:R-:W-:-:S07]  /*0400*/  MOV R10, 0x420 ;  /* 0x00000420000a7802 */ /* 0x000fce0000000f00 */
[----:B------:R-:W-:Y:S05]  /*0410*/  CALL.REL.NOINC `($__internal_0_$__cuda_sm20_rcp_rn_f32_slowpath) ;  /* 0x0000001000ac7944 */ /* 0x000fea0003c00000 */
[----:B------:R-:W-:Y:S05]  /*0420*/  BRA `(.L_x_8) ;  /* 0x0000000000107947 */ /* 0x000fea0003800000 */
.L_x_7:
[----:B------:R-:W0:Y:S02]  /*0430*/  MUFU.RCP R13, R0 ;  /* 0x00000000000d7308 */ /* 0x000e240000001000 */
[----:B0-----:R-:W-:-:S04]  /*0440*/  FFMA R2, R13, R0, -1 ;  /* 0xbf8000000d027423 */ /* 0x001fc80000000000 */
[----:B------:R-:W-:-:S04]  /*0450*/  FADD.FTZ R2, -R2, -RZ ;  /* 0x800000ff02027221 */ /* 0x000fc80000010100 */
[----:B------:R-:W-:-:S07]  /*0460*/  FFMA R13, R13, R2, R13 ;  /* 0x000000020d0d7223 */ /* 0x000fce000000000d */
.L_x_8:
[----:B------:R-:W-:Y:S05]  /*0470*/  BSYNC.RECONVERGENT B0 ;  /* 0x0000000000007941 */ /* 0x000fea0003800200 */
.L_x_6:
[----:B------:R-:W2:Y:S04]  /*0480*/  LDG.E R0, desc[UR10][R14.64+-0x14] ;  /* 0xffffec0a0e007981 */ /* 0x000ea8000c1e1900 */
[----:B------:R-:W3:Y:S04]  /*0490*/  LDG.E R23, desc[UR10][R14.64+-0x18] ;  /* 0xffffe80a0e177981 */ /* 0x000ee8000c1e1900 */
[----:B------:R-:W4:Y:S01]  /*04a0*/  LDG.E R19, desc[UR10][R14.64+-0x10] ;  /* 0xfffff00a0e137981 */ /* 0x000f22000c1e1900 */
[----:B------:R-:W-:Y:S01]  /*04b0*/  BSSY.RECONVERGENT B0, `(.L_x_9) ;  /* 0x0000019000007945 */ /* 0x000fe20003800200 */
[----:B--2---:R-:W-:Y:S01]  /*04c0*/  FADD R21, -R7, R0 ;  /* 0x0000000007157221 */ /* 0x004fe20000000100 */
[----:B---3--:R-:W-:-:S03]  /*04d0*/  FADD R23, -R8, R23 ;  /* 0x0000001708177221 */ /* 0x008fc60000000100 */
[----:B------:R-:W-:Y:S01]  /*04e0*/  FMUL R0, R21, R21 ;  /* 0x0000001515007220 */ /* 0x000fe20000400000 */
[----:B----4-:R-:W-:-:S03]  /*04f0*/  FADD R19, -R6, R19 ;  /* 0x0000001306137221 */ /* 0x010fc60000000100 */
[----:B------:R-:W-:-:S04]  /*0500*/  FFMA R0, R23, R23, R0 ;  /* 0x0000001717007223 */ /* 0x000fc80000000000 */
[----:B------:R-:W-:-:S04]  /*0510*/  FFMA R0, R19, R19, R0 ;  /* 0x0000001313007223 */ /* 0x000fc80000000000 */
[----:B------:R-:W-:Y:S01]  /*0520*/  FADD R10, R0, 9.9999997171806853657e-10 ;  /* 0x3089705f000a7421 */ /* 0x000fe20000000000 */
[----:B------:R-:W-:-:S03]  /*0530*/  FMUL R0, R13, R13 ;  /* 0x0000000d0d007220 */ /* 0x000fc60000400000 */
[----:B------:R0:W1:Y:S01]  /*0540*/  MUFU.RSQ R11, R10 ;  /* 0x0000000a000b7308 */ /* 0x0000620000001400 */
[----:B------:R-:W-:Y:S01]  /*0550*/  IADD3 R2, PT, PT, R10, -0xd000000, RZ ;  /* 0xf30000000a027810 */ /* 0x000fe20007ffe0ff */
[----:B------:R-:W-:-:S03]  /*0560*/  FMUL R0, R0, R13 ;  /* 0x0000000d00007220 */ /* 0x000fc60000400000 */
[----:B------:R-:W-:Y:S01]  /*0570*/  ISETP.GT.U32.AND P0, PT, R2, 0x727fffff, PT ;  /* 0x727fffff0200780c */ /* 0x000fe20003f04070 */
[-C--:B------:R-:W-:Y:S01]  /*0580*/  FFMA R24, R29, R0.reuse, R24 ;  /* 0x000000001d187223 */ /* 0x080fe20000000018 */
[-C--:B------:R-:W-:Y:S01]  /*0590*/  FFMA R22, R27, R0.reuse, R22 ;  /* 0x000000001b167223 */ /* 0x080fe20000000016 */
[----:B------:R-:W-:-:S10]  /*05a0*/  FFMA R20, R20, R0, R3 ;  /* 0x0000000014147223 */ /* 0x000fd40000000003 */
[----:B01----:R-:W-:Y:S05]  /*05b0*/  @!P0 BRA `(.L_x_10) ;  /* 0x0000000000108947 */ /* 0x003fea0003800000 */
[----:B------:R-:W-:-:S07]  /*05c0*/  MOV R0, 0x5e0 ;  /* 0x000005e000007802 */ /* 0x000fce0000000f00 */
[----:B------:R-:W-:Y:S05]  /*05d0*/  CALL.REL.NOINC `($__internal_1_$__cuda_sm20_sqrt_rn_f32_slowpath) ;  /* 0x00000014000c7944 */ /* 0x000fea0003c00000 */
[----:B------:R-:W-:Y:S01]  /*05e0*/  MOV R0, R17 ;  /* 0x0000001100007202 */ /* 0x000fe20000000f00 */
[----:B------:R-:W-:Y:S06]  /*05f0*/  BRA `(.L_x_11) ;  /* 0x0000000000107947 */ /* 0x000fec0003800000 */
.L_x_10:
[----:B------:R-:W-:Y:S01]  /*0600*/  FMUL.FTZ R0, R10, R11 ;  /* 0x0000000b0a007220 */ /* 0x000fe20000410000 */
[----:B------:R-:W-:-:S03]  /*0610*/  FMUL.FTZ R2, R11, 0.5 ;  /* 0x3f0000000b027820 */ /* 0x000fc60000410000 */
[----:B------:R-:W-:-:S04]  /*0620*/  FFMA R3, -R0, R0, R10 ;  /* 0x0000000000037223 */ /* 0x000fc8000000010a */
[----:B------:R-:W-:-:S07]  /*0630*/  FFMA R0, R3, R2, R0 ;  /* 0x0000000203007223 */ /* 0x000fce0000000000 */
.L_x_11:
[----:B------:R-:W-:Y:S05]  /*0640*/  BSYNC.RECONVERGENT B0 ;  /* 0x0000000000007941 */ /* 0x000fea0003800200 */
.L_x_9:
        /* <DEDUP_REMOVED lines=8> */
.L_x_13:
[----:B------:R-:W0:Y:S02]  /*06d0*/  MUFU.RCP R13, R0 ;  /* 0x00000000000d7308 */ /* 0x000e240000001000 */
[----:B0-----:R-:W-:-:S04]  /*06e0*/  FFMA R2, R13, R0, -1 ;  /* 0xbf8000000d027423 */ /* 0x001fc80000000000 */
[----:B------:R-:W-:-:S04]  /*06f0*/  FADD.FTZ R2, -R2, -RZ ;  /* 0x800000ff02027221 */ /* 0x000fc80000010100 */
[----:B------:R-:W-:-:S07]  /*0700*/  FFMA R13, R13, R2, R13 ;  /* 0x000000020d0d7223 */ /* 0x000fce000000000d */
.L_x_14:
[----:B------:R-:W-:Y:S05]  /*0710*/  BSYNC.RECONVERGENT B0 ;  /* 0x0000000000007941 */ /* 0x000fea0003800200 */
.L_x_12:
        /* <DEDUP_REMOVED lines=8> */
[----:B------:R-:W-:Y:S01]  /*07a0*/  FFMA R11, R3, R3, R0 ;  /* 0x00000003030b7223 */ /* 0x000fe20000000000 */
[----:B------:R-:W-:-:S03]  /*07b0*/  FMUL R0, R13, R13 ;  /* 0x0000000d0d007220 */ /* 0x000fc60000400000 */
[----:B------:R-:W-:Y:S01]  /*07c0*/  FFMA R11, R2, R2, R11 ;  /* 0x00000002020b7223 */ /* 0x000fe2000000000b */
[----:B------:R-:W-:-:S03]  /*07d0*/  FMUL R0, R0, R13 ;  /* 0x0000000d00007220 */ /* 0x000fc60000400000 */
[----:B------:R-:W-:Y:S01]  /*07e0*/  FADD R11, R11, 9.9999997171806853657e-10 ;  /* 0x3089705f0b0b7421 */ /* 0x000fe20000000000 */
[-C--:B------:R-:W-:Y:S01]  /*07f0*/  FFMA R24, R23, R0.reuse, R24 ;  /* 0x0000000017187223 */ /* 0x080fe20000000018 */
[-C--:B------:R-:W-:Y:S01]  /*0800*/  FFMA R21, R21, R0.reuse, R22 ;  /* 0x0000000015157223 */ /* 0x080fe20000000016 */
[----:B------:R-:W-:Y:S01]  /*0810*/  FFMA R19, R19, R0, R20 ;  /* 0x0000000013137223 */ /* 0x000fe20000000014 */
[----:B------:R0:W1:Y:S01]  /*0820*/  MUFU.RSQ R12, R11 ;  /* 0x0000000b000c7308 */ /* 0x0000620000001400 */
[----:B------:R-:W-:-:S04]  /*0830*/  IADD3 R10, PT, PT, R11, -0xd000000, RZ ;  /* 0xf30000000b0a7810 */ /* 0x000fc80007ffe0ff */
[----:B------:R-:W-:-:S13]  /*0840*/  ISETP.GT.U32.AND P0, PT, R10, 0x727fffff, PT ;  /* 0x727fffff0a00780c */ /* 0x000fda0003f04070 */
[----:B01----:R-:W-:Y:S05]  /*0850*/  @!P0 BRA `(.L_x_16) ;  /* 0x0000000000148947 */ /* 0x003fea0003800000 */
[----:B------:R-:W-:Y:S02]  /*0860*/  MOV R10, R11 ;  /* 0x0000000b000a7202 */ /* 0x000fe40000000f00 */
[----:B------:R-:W-:-:S07]  /*0870*/  MOV R0, 0x890 ;  /* 0x0000089000007802 */ /* 0x000fce0000000f00 */
[----:B------:R-:W-:Y:S05]  /*0880*/  CALL.REL.NOINC `($__internal_1_$__cuda_sm20_sqrt_rn_f32_slowpath) ;  /* 0x0000001000607944 */ /* 0x000fea0003c00000 */
[----:B------:R-:W-:Y:S01]  /*0890*/  MOV R0, R17 ;  /* 0x0000001100007202 */ /* 0x000fe20000000f00 */
[----:B------:R-:W-:Y:S06]  /*08a0*/  BRA `(.L_x_17) ;  /* 0x0000000000107947 */ /* 0x000fec0003800000 */
.L_x_16:
[----:B------:R-:W-:Y:S01]  /*08b0*/  FMUL.FTZ R0, R11, R12 ;  /* 0x0000000c0b007220 */ /* 0x000fe20000410000 */
[----:B------:R-:W-:-:S03]  /*08c0*/  FMUL.FTZ R10, R12, 0.5 ;  /* 0x3f0000000c0a7820 */ /* 0x000fc60000410000 */
[----:B------:R-:W-:-:S04]  /*08d0*/  FFMA R11, -R0, R0, R11 ;  /* 0x00000000000b7223 */ /* 0x000fc8000000010b */
[----:B------:R-:W-:-:S07]  /*08e0*/  FFMA R0, R11, R10, R0 ;  /* 0x0000000a0b007223 */ /* 0x000fce0000000000 */
.L_x_17:
[----:B------:R-:W-:Y:S05]  /*08f0*/  BSYNC.RECONVERGENT B0 ;  /* 0x0000000000007941 */ /* 0x000fea0003800200 */
.L_x_15:
        /* <DEDUP_REMOVED lines=8> */
.L_x_19:
[----:B------:R-:W0:Y:S02]  /*0980*/  MUFU.RCP R13, R0 ;  /* 0x00000000000d7308 */ /* 0x000e240000001000 */
[----:B0-----:R-:W-:-:S04]  /*0990*/  FFMA R10, R13, R0, -1 ;  /* 0xbf8000000d0a7423 */ /* 0x001fc80000000000 */
[----:B------:R-:W-:-:S04]  /*09a0*/  FADD.FTZ R10, -R10, -RZ ;  /* 0x800000ff0a0a7221 */ /* 0x000fc80000010100 */
[----:B------:R-:W-:-:S07]  /*09b0*/  FFMA R13, R13, R10, R13 ;  /* 0x0000000a0d0d7223 */ /* 0x000fce000000000d */
.L_x_20:
[----:B------:R-:W-:Y:S05]  /*09c0*/  BSYNC.RECONVERGENT B0 ;  /* 0x0000000000007941 */ /* 0x000fea0003800200 */
.L_x_18:
        /* <DEDUP_REMOVED lines=20> */
[----:B------:R-:W-:Y:S02]  /*0b10*/  MOV R10, R11 ;  /* 0x0000000b000a7202 */ /* 0x000fe40000000f00 */
[----:B------:R-:W-:-:S07]  /*0b20*/  MOV R0, 0xb40 ;  /* 0x00000b4000007802 */ /* 0x000fce0000000f00 */
[----:B------:R-:W-:Y:S05]  /*0b30*/  CALL.REL.NOINC `($__internal_1_$__cuda_sm20_sqrt_rn_f32_slowpath) ;  /* 0x0000000c00b47944 */ /* 0x000fea0003c00000 */
[----:B------:R-:W-:Y:S01]  /*0b40*/  MOV R0, R17 ;  /* 0x0000001100007202 */ /* 0x000fe20000000f00 */
[----:B------:R-:W-:Y:S06]  /*0b50*/  BRA `(.L_x_23) ;  /* 0x0000000000107947 */ /* 0x000fec0003800000 */
.L_x_22:
[----:B------:R-:W-:Y:S01]  /*0b60*/  FMUL.FTZ R0, R11, R12 ;  /* 0x0000000c0b007220 */ /* 0x000fe20000410000 */
[----:B------:R-:W-:-:S03]  /*0b70*/  FMUL.FTZ R4, R12, 0.5 ;  /* 0x3f0000000c047820 */ /* 0x000fc60000410000 */
[----:B------:R-:W-:-:S04]  /*0b80*/  FFMA R11, -R0, R0, R11 ;  /* 0x00000000000b7223 */ /* 0x000fc8000000010b */
[----:B------:R-:W-:-:S07]  /*0b90*/  FFMA R0, R11, R4, R0 ;  /* 0x000000040b007223 */ /* 0x000fce0000000000 */
.L_x_23:
[----:B------:R-:W-:Y:S05]  /*0ba0*/  BSYNC.RECONVERGENT B0 ;  /* 0x0000000000007941 */ /* 0x000fea0003800200 */
.L_x_21:
        /* <DEDUP_REMOVED lines=8> */
.L_x_25:
[----:B------:R-:W0:Y:S02]  /*0c30*/  MUFU.RCP R13, R0 ;  /* 0x00000000000d7308 */ /* 0x000e240000001000 */
[----:B0-----:R-:W-:-:S04]  /*0c40*/  FFMA R4, R13, R0, -1 ;  /* 0xbf8000000d047423 */ /* 0x001fc80000000000 */
[----:B------:R-:W-:-:S04]  /*0c50*/  FADD.FTZ R4, -R4, -RZ ;  /* 0x800000ff04047221 */ /* 0x000fc80000010100 */
[----:B------:R-:W-:-:S07]  /*0c60*/  FFMA R13, R13, R4, R13 ;  /* 0x000000040d0d7223 */ /* 0x000fce000000000d */
.L_x_26:
[----:B------:R-:W-:Y:S05]  /*0c70*/  BSYNC.RECONVERGENT B0 ;  /* 0x0000000000007941 */ /* 0x000fea0003800200 */
.L_x_24:
[----:B------:R-:W-:Y:S01]  /*0c80*/  UIADD3 UR8, UPT, UPT, UR8, 0x4, URZ ;  /* 0x0000000408087890 */ /* 0x000fe2000fffe0ff */
[-C--:B------:R-:W-:Y:S01]  /*0c90*/  FMUL R0, R13, R13.reuse ;  /* 0x0000000d0d007220 */ /* 0x080fe20000400000 */
[----:B------:R-:W-:Y:S02]  /*0ca0*/  IADD3 R14, P0, PT, R14, 0x60, RZ ;  /* 0x000000600e0e7810 */ /* 0x000fe40007f1e0ff */
[----:B------:R-:W-:Y:S01]  /*0cb0*/  UISETP.NE.AND UP0, UPT, UR8, URZ, UPT ;  /* 0x000000ff0800728c */ /* 0x000fe2000bf05270 */
[----:B------:R-:W-:Y:S01]  /*0cc0*/  FMUL R0, R0, R13 ;  /* 0x0000000d00007220 */ /* 0x000fe20000400000 */
[----:B------:R-:W-:-:S03]  /*0cd0*/  IADD3.X R15, PT, PT, RZ, R15, RZ, P0, !PT ;  /* 0x0000000fff0f7210 */ /* 0x000fc600007fe4ff */
[-C--:B------:R-:W-:Y:S01]  /*0ce0*/  FFMA R24, R22, R0.reuse, R3 ;  /* 0x0000000016187223 */ /* 0x080fe20000000003 */
[-C--:B------:R-:W-:Y:S01]  /*0cf0*/  FFMA R22, R20, R0.reuse, R21 ;  /* 0x0000000014167223 */ /* 0x080fe20000000015 */
[----:B------:R-:W-:Y:S02]  /*0d00*/  FFMA R3, R23, R0, R2 ;  /* 0x0000000017037223 */ /* 0x000fe40000000002 */
[----:B------:R-:W-:Y:S05]  /*0d10*/  BRA.U UP0, `(.L_x_27) ;  /* 0xfffffff500447547 */ /* 0x000fea000b83ffff */
.L_x_2:
[----:B------:R-:W-:-:S09]  /*0d20*/  UISETP.NE.AND UP0, UPT, UR6, URZ, UPT ;  /* 0x000000ff0600728c */ /* 0x000fd2000bf05270 */
[----:B------:R-:W-:Y:S05]  /*0d30*/  BRA.U !UP0, `(.L_x_1) ;  /* 0x00000009082c7547 */ /* 0x000fea000b800000 */
[----:B------:R-:W-:-:S09]  /*0d40*/  UISETP.NE.AND UP0, UPT, UR6, 0x1, UPT ;  /* 0x000000010600788c */ /* 0x000fd2000bf05270 */
[----:B------:R-:W-:Y:S05]  /*0d50*/  BRA.U !UP0, `(.L_x_28) ;  /* 0x0000000508607547 */ /* 0x000fea000b800000 */
[----:B------:R-:W0:Y:S02]  /*0d60*/  LDC.64 R28, c[0x0][0x380] ;  /* 0x0000e000ff1c7b82 */ /* 0x000e240000000a00 */
[----:B0-----:R-:W-:-:S05]  /*0d70*/  IMAD.WIDE.U32 R28, R5, 0x18, R28 ;  /* 0x00000018051c7825 */ /* 0x001fca00078e001c */
        /* <DEDUP_REMOVED lines=19> */
.L_x_30:
[----:B------:R-:W-:Y:S01]  /*0eb0*/  FMUL.FTZ R0, R10, R11 ;  /* 0x0000000b0a007220 */ /* 0x000fe20000410000 */
[----:B------:R-:W-:-:S03]  /*0ec0*/  FMUL.FTZ R2, R11, 0.5 ;  /* 0x3f0000000b027820 */ /* 0x000fc60000410000 */
[----:B------:R-:W-:-:S04]  /*0ed0*/  FFMA R11, -R0, R0, R10 ;  /* 0x00000000000b7223 */ /* 0x000fc8000000010a */
[----:B------:R-:W-:-:S07]  /*0ee0*/  FFMA R0, R11, R2, R0 ;  /* 0x000000020b007223 */ /* 0x000fce0000000000 */
.L_x_31:
[----:B------:R-:W-:Y:S05]  /*0ef0*/  BSYNC.RECONVERGENT B0 ;  /* 0x0000000000007941 */ /* 0x000fea0003800200 */
.L_x_29:
        /* <DEDUP_REMOVED lines=8> */
.L_x_33:
[----:B------:R-:W0:Y:S02]  /*0f80*/  MUFU.RCP R13, R0 ;  /* 0x00000000000d7308 */ /* 0x000e240000001000 */
[----:B0-----:R-:W-:-:S04]  /*0f90*/  FFMA R2, R13, R0, -1 ;  /* 0xbf8000000d027423 */ /* 0x001fc80000000000 */
[----:B------:R-:W-:-:S04]  /*0fa0*/  FADD.FTZ R2, -R2, -RZ ;  /* 0x800000ff02027221 */ /* 0x000fc80000010100 */
[----:B------:R-:W-:-:S07]  /*0fb0*/  FFMA R13, R13, R2, R13 ;  /* 0x000000020d0d7223 */ /* 0x000fce000000000d */
.L_x_34:
[----:B------:R-:W-:Y:S05]  /*0fc0*/  BSYNC.RECONVERGENT B0 ;  /* 0x0000000000007941 */ /* 0x000fea0003800200 */
.L_x_32:
[----:B------:R-:W2:Y:S04]  /*0fd0*/  LDG.E R4, desc[UR10][R28.64+0x1c] ;  /* 0x00001c0a1c047981 */ /* 0x000ea8000c1e1900 */
[----:B------:R-:W3:Y:S04]  /*0fe0*/  LDG.E R11, desc[UR10][R28.64+0x18] ;  /* 0x0000180a1c0b7981 */ /* 0x000ee8000c1e1900 */
[----:B------:R-:W4:Y:S01]  /*0ff0*/  LDG.E R17, desc[UR10][R28.64+0x20] ;  /* 0x0000200a1c117981 */ /* 0x000f22000c1e1900 */
[-C--:B------:R-:W-:Y:S01]  /*1000*/  FMUL R0, R13, R13.reuse ;  /* 0x0000000d0d007220 */ /* 0x080fe20000400000 */
[----:B------:R-:W-:Y:S03]  /*1010*/  BSSY.RECONVERGENT B0, `(.L_x_35) ;  /* 0x0000019000007945 */ /* 0x000fe60003800200 */
[----:B------:R-:W-:-:S04]  /*1020*/  FMUL R0, R0, R13 ;  /* 0x0000000d00007220 */ /* 0x000fc80000400000 */
[-C--:B------:R-:W-:Y:S01]  /*1030*/  FFMA R19, R19, R0.reuse, R24 ;  /* 0x0000000013137223 */ /* 0x080fe20000000018 */
[-C--:B------:R-:W-:Y:S01]  /*1040*/  FFMA R15, R15, R0.reuse, R22 ;  /* 0x000000000f0f7223 */ /* 0x080fe20000000016 */
[----:B------:R-:W-:Y:S01]  /*1050*/  FFMA R3, R20, R0, R3 ;  /* 0x0000000014037223 */ /* 0x000fe20000000003 */
[----:B--2---:R-:W-:Y:S01]  /*1060*/  FADD R4, -R7, R4 ;  /* 0x0000000407047221 */ /* 0x004fe20000000100 */
        /* <DEDUP_REMOVED lines=15> */
.L_x_36:
[----:B------:R-:W-:Y:S01]  /*1160*/  FMUL.FTZ R0, R11, R12 ;  /* 0x0000000c0b007220 */ /* 0x000fe20000410000 */
[----:B------:R-:W-:-:S03]  /*1170*/  FMUL.FTZ R10, R12, 0.5 ;  /* 0x3f0000000c0a7820 */ /* 0x000fc60000410000 */
[----:B------:R-:W-:-:S04]  /*1180*/  FFMA R11, -R0, R0, R11 ;  /* 0x00000000000b7223 */ /* 0x000fc8000000010b */
[----:B------:R-:W-:-:S07]  /*1190*/  FFMA R0, R11, R10, R0 ;  /* 0x0000000a0b007223 */ /* 0x000fce0000000000 */
.L_x_37:
[----:B------:R-:W-:Y:S05]  /*11a0*/  BSYNC.RECONVERGENT B0 ;  /* 0x0000000000007941 */ /* 0x000fea0003800200 */
.L_x_35:
        /* <DEDUP_REMOVED lines=8> */
.L_x_39:
[----:B------:R-:W0:Y:S02]  /*1230*/  MUFU.RCP R13, R0 ;  /* 0x00000000000d7308 */ /* 0x000e240000001000 */
[----:B0-----:R-:W-:-:S04]  /*1240*/  FFMA R10, R13, R0, -1 ;  /* 0xbf8000000d0a7423 */ /* 0x001fc80000000000 */
[----:B------:R-:W-:-:S04]  /*1250*/  FADD.FTZ R10, -R10, -RZ ;  /* 0x800000ff0a0a7221 */ /* 0x000fc80000010100 */
[----:B------:R-:W-:-:S07]  /*1260*/  FFMA R13, R13, R10, R13 ;  /* 0x0000000a0d0d7223 */ /* 0x000fce000000000d */
.L_x_40:
[----:B------:R-:W-:Y:S05]  /*1270*/  BSYNC.RECONVERGENT B0 ;  /* 0x0000000000007941 */ /* 0x000fea0003800200 */
.L_x_38:
[----:B------:R-:W-:Y:S01]  /*1280*/  FMUL R0, R13, R13 ;  /* 0x0000000d0d007220 */ /* 0x000fe20000400000 */
[----:B------:R-:W-:-:S03]  /*1290*/  IADD3 R5, PT, PT, R5, 0x2, RZ ;  /* 0x0000000205057810 */ /* 0x000fc60007ffe0ff */
[----:B------:R-:W-:-:S04]  /*12a0*/  FMUL R0, R0, R13 ;  /* 0x0000000d00007220 */ /* 0x000fc80000400000 */
[-C--:B------:R-:W-:Y:S01]  /*12b0*/  FFMA R24, R14, R0.reuse, R19 ;  /* 0x000000000e187223 */ /* 0x080fe20000000013 */
[-C--:B------:R-:W-:Y:S01]  /*12c0*/  FFMA R22, R4, R0.reuse, R15 ;  /* 0x0000000004167223 */ /* 0x080fe2000000000f */
[----:B------:R-:W-:-:S07]  /*12d0*/  FFMA R3, R2, R0, R3 ;  /* 0x0000000002037223 */ /* 0x000fce0000000003 */
.L_x_28:
[----:B------:R-:W0:Y:S02]  /*12e0*/  LDCU UR4, c[0x0][0x38c] ;  /* 0x00007180ff0477ac */ /* 0x000e240008000800 */
[----:B0-----:R-:W-:-:S04]  /*12f0*/  ULOP3.LUT UR4, UR4, 0x1, URZ, 0xc0, !UPT ;  /* 0x0000000104047892 */ /* 0x001fc8000f8ec0ff */
[----:B------:R-:W-:-:S09]  /*1300*/  UISETP.NE.U32.AND UP0, UPT, UR4, 0x1, UPT ;  /* 0x000000010400788c */ /* 0x000fd2000bf05070 */
[----:B------:R-:W-:Y:S05]  /*1310*/  BRA.U UP0, `(.L_x_1) ;  /* 0x0000000100b47547 */ /* 0x000fea000b800000 */
        /* <DEDUP_REMOVED lines=22> */
.L_x_42:
[----:B------:R-:W-:Y:S01]  /*1480*/  FMUL.FTZ R0, R13, R2 ;  /* 0x000000020d007220 */ /* 0x000fe20000410000 */
[----:B------:R-:W-:-:S03]  /*1490*/  FMUL.FTZ R2, R2, 0.5 ;  /* 0x3f00000002027820 */ /* 0x000fc60000410000 */
[----:B------:R-:W-:-:S04]  /*14a0*/  FFMA R11, -R0, R0, R13 ;  /* 0x00000000000b7223 */ /* 0x000fc8000000010d */
[----:B------:R-:W-:-:S07]  /*14b0*/  FFMA R0, R11, R2, R0 ;  /* 0x000000020b007223 */ /* 0x000fce0000000000 */
.L_x_43:
[----:B------:R-:W-:Y:S05]  /*14c0*/  BSYNC.RECONVERGENT B0 ;  /* 0x0000000000007941 */ /* 0x000fea0003800200 */
.L_x_41:
        /* <DEDUP_REMOVED lines=8> */
.L_x_45:
[----:B------:R-:W0:Y:S02]  /*1550*/  MUFU.RCP R13, R0 ;  /* 0x00000000000d7308 */ /* 0x000e240000001000 */
[----:B0-----:R-:W-:-:S04]  /*1560*/  FFMA R2, R13, R0, -1 ;  /* 0xbf8000000d027423 */ /* 0x001fc80000000000 */
[----:B------:R-:W-:-:S04]  /*1570*/  FADD.FTZ R2, -R2, -RZ ;  /* 0x800000ff02027221 */ /* 0x000fc80000010100 */
[----:B------:R-:W-:-:S07]  /*1580*/  FFMA R13, R13, R2, R13 ;  /* 0x000000020d0d7223 */ /* 0x000fce000000000d */
.L_x_46:
[----:B------:R-:W-:Y:S05]  /*1590*/  BSYNC.RECONVERGENT B0 ;  /* 0x0000000000007941 */ /* 0x000fea0003800200 */
.L_x_44:
[----:B------:R-:W-:-:S04]  /*15a0*/  FMUL R0, R13, R13 ;  /* 0x0000000d0d007220 */ /* 0x000fc80000400000 */
[----:B------:R-:W-:-:S04]  /*15b0*/  FMUL R0, R0, R13 ;  /* 0x0000000d00007220 */ /* 0x000fc80000400000 */
[-C--:B------:R-:W-:Y:S01]  /*15c0*/  FFMA R24, R5, R0.reuse, R24 ;  /* 0x0000000005187223 */ /* 0x080fe20000000018 */
[-C--:B------:R-:W-:Y:S01]  /*15d0*/  FFMA R22, R7, R0.reuse, R22 ;  /* 0x0000000007167223 */ /* 0x080fe20000000016 */
[----:B------:R-:W-:-:S07]  /*15e0*/  FFMA R3, R6, R0, R3 ;  /* 0x0000000006037223 */ /* 0x000fce0000000003 */
.L_x_1:
[----:B------:R-:W1:Y:S01]  /*15f0*/  LDC.64 R4, c[0x0][0x380] ;  /* 0x0000e000ff047b82 */ /* 0x000e620000000a00 */
[----:B------:R-:W2:Y:S01]  /*1600*/  LDCU UR4, c[0x0][0x388] ;  /* 0x00007100ff0477ac */ /* 0x000ea20008000800 */
[----:B-1----:R-:W-:-:S06]  /*1610*/  IMAD.WIDE R4, R9, 0x18, R4 ;  /* 0x0000001809047825 */ /* 0x002fcc00078e0204 */
[----:B------:R-:W-:Y:S06]  /*1620*/  BAR.SYNC.DEFER_BLOCKING 0x0 ;  /* 0x0000000000007b1d */ /* 0x000fec0000010000 */
[----:B0----5:R-:W2:Y:S04]  /*1630*/  LDG.E R7, desc[UR10][R4.64+0xc] ;  /* 0x00000c0a04077981 */ /* 0x021ea8000c1e1900 */
[----:B------:R-:W3:Y:S04]  /*1640*/  LDG.E R9, desc[UR10][R4.64+0x10] ;  /* 0x0000100a04097981 */ /* 0x000ee8000c1e1900 */
[----:B------:R-:W4:Y:S01]  /*1650*/  LDG.E R0, desc[UR10][R4.64+0x14] ;  /* 0x0000140a04007981 */ /* 0x000f22000c1e1900 */
[----:B--2---:R-:W-:Y:S01]  /*1660*/  FFMA R7, R24, UR4, R7 ;  /* 0x0000000418077c23 */ /* 0x004fe20008000007 */
[----:B---3--:R-:W-:-:S04]  /*1670*/  FFMA R9, R22, UR4, R9 ;  /* 0x0000000416097c23 */ /* 0x008fc80008000009 */
[----:B------:R-:W-:Y:S01]  /*1680*/  STG.E desc[UR10][R4.64+0xc], R7 ;  /* 0x00000c0704007986 */ /* 0x000fe2000c10190a */
[----:B----4-:R-:W-:-:S03]  /*1690*/  FFMA R3, R3, UR4, R0 ;  /* 0x0000000403037c23 */ /* 0x010fc60008000000 */
[----:B------:R-:W-:Y:S04]  /*16a0*/  STG.E desc[UR10][R4.64+0x10], R9 ;  /* 0x0000100904007986 */ /* 0x000fe8000c10190a */
[----:B------:R-:W-:Y:S01]  /*16b0*/  STG.E desc[UR10][R4.64+0x14], R3 ;  /* 0x0000140304007986 */ /* 0x000fe2000c10190a */
[----:B------:R-:W-:Y:S05]  /*16c0*/  EXIT ;  /* 0x000000000000794d */ /* 0x000fea0003800000 */
        .weak           $__internal_0_$__cuda_sm20_rcp_rn_f32_slowpath
        .type           $__internal_0_$__cuda_sm20_rcp_rn_f32_slowpath,@function
        .size           $__internal_0_$__cuda_sm20_rcp_rn_f32_slowpath,($__internal_1_$__cuda_sm20_sqrt_rn_f32_slowpath - $__internal_0_$__cuda_sm20_rcp_rn_f32_slowpath)
$__internal_0_$__cuda_sm20_rcp_rn_f32_slowpath:
[----:B------:R-:W-:Y:S01]  /*16d0*/  SHF.L.U32 R11, R0, 0x1, RZ ;  /* 0x00000001000b7819 */ /* 0x000fe200000006ff */
[----:B------:R-:W-:Y:S03]  /*16e0*/  BSSY.RECONVERGENT B1, `(.L_x_47) ;  /* 0x0000030000017945 */ /* 0x000fe60003800200 */
[----:B------:R-:W-:-:S04]  /*16f0*/  SHF.R.U32.HI R11, RZ, 0x18, R11 ;  /* 0x00000018ff0b7819 */ /* 0x000fc8000001160b */
[----:B------:R-:W-:-:S13]  /*1700*/  ISETP.NE.U32.AND P0, PT, R11, RZ, PT ;  /* 0x000000ff0b00720c */ /* 0x000fda0003f05070 */
[----:B------:R-:W-:Y:S05]  /*1710*/  @P0 BRA `(.L_x_48) ;  /* 0x0000000000280947 */ /* 0x000fea0003800000 */
[----:B------:R-:W-:-:S04]  /*1720*/  SHF.L.U32 R11, R0, 0x1, RZ ;  /* 0x00000001000b7819 */ /* 0x000fc800000006ff */
[----:B------:R-:W-:-:S13]  /*1730*/  ISETP.NE.AND P0, PT, R11, RZ, PT ;  /* 0x000000ff0b00720c */ /* 0x000fda0003f05270 */
[----:B------:R-:W-:Y:S01]  /*1740*/  @P0 FFMA R12, R0, 1.84467440737095516160e+19, RZ ;  /* 0x5f800000000c0823 */ /* 0x000fe200000000ff */
[----:B------:R-:W-:Y:S08]  /*1750*/  @!P0 MUFU.RCP R13, R0 ;  /* 0x00000000000d8308 */ /* 0x000ff00000001000 */
[----:B------:R-:W0:Y:S02]  /*1760*/  @P0 MUFU.RCP R11, R12 ;  /* 0x0000000c000b0308 */ /* 0x000e240000001000 */
[----:B0-----:R-:W-:-:S04]  /*1770*/  @P0 FFMA R16, R12, R11, -1 ;  /* 0xbf8000000c100423 */ /* 0x001fc8000000000b */
[----:B------:R-:W-:-:S04]  /*1780*/  @P0 FADD.FTZ R16, -R16, -RZ ;  /* 0x800000ff10100221 */ /* 0x000fc80000010100 */
[----:B------:R-:W-:-:S04]  /*1790*/  @P0 FFMA R16, R11, R16, R11 ;  /* 0x000000100b100223 */ /* 0x000fc8000000000b */
[----:B------:R-:W-:Y:S01]  /*17a0*/  @P0 FFMA R13, R16, 1.84467440737095516160e+19, RZ ;  /* 0x5f800000100d0823 */ /* 0x000fe200000000ff */
[----:B------:R-:W-:Y:S06]  /*17b0*/  BRA `(.L_x_49) ;  /* 0x0000000000887947 */ /* 0x000fec0003800000 */
.L_x_48:
[----:B------:R-:W-:-:S04]  /*17c0*/  IADD3 R12, PT, PT, R11, -0xfd, RZ ;  /* 0xffffff030b0c7810 */ /* 0x000fc80007ffe0ff */
[----:B------:R-:W-:-:S13]  /*17d0*/  ISETP.GT.U32.AND P0, PT, R12, 0x1, PT ;  /* 0x000000010c00780c */ /* 0x000fda0003f04070 */
[----:B------:R-:W-:Y:S05]  /*17e0*/  @P0 BRA `(.L_x_50) ;  /* 0x0000000000780947 */ /* 0x000fea0003800000 */
[----:B------:R-:W-:Y:S01]  /*17f0*/  LOP3.LUT R26, R0, 0x7fffff, RZ, 0xc0, !PT ;  /* 0x007fffff001a7812 */ /* 0x000fe200078ec0ff */
[----:B------:R-:W-:Y:S01]  /*1800*/  HFMA2 R17, -RZ, RZ, 0, 1.78813934326171875e-07 ;  /* 0x00000003ff117431 */ /* 0x000fe200000001ff */
[----:B------:R-:W-:Y:S02]  /*1810*/  IADD3 R11, PT, PT, R11, -0xfc, RZ ;  /* 0xffffff040b0b7810 */ /* 0x000fe40007ffe0ff */
[----:B------:R-:W-:-:S04]  /*1820*/  LOP3.LUT R26, R26, 0x3f800000, RZ, 0xfc, !PT ;  /* 0x3f8000001a1a7812 */ /* 0x000fc800078efcff */
[----:B------:R-:W0:Y:S01]  /*1830*/  MUFU.RCP R16, R26 ;  /* 0x0000001a00107308 */ /* 0x000e220000001000 */
[----:B------:R-:W-:Y:S01]  /*1840*/  SHF.L.U32 R17, R17, R12, RZ ;  /* 0x0000000c11117219 */ /* 0x000fe200000006ff */
[----:B0-----:R-:W-:-:S04]  /*1850*/  FFMA R25, R26, R16, -1 ;  /* 0xbf8000001a197423 */ /* 0x001fc80000000010 */
[----:B------:R-:W-:-:S04]  /*1860*/  FADD.FTZ R25, -R25, -RZ ;  /* 0x800000ff19197221 */ /* 0x000fc80000010100 */
[CCC-:B------:R-:W-:Y:S01]  /*1870*/  FFMA.RM R13, R16.reuse, R25.reuse, R16.reuse ;  /* 0x00000019100d7223 */ /* 0x1c0fe20000004010 */
[----:B------:R-:W-:-:S04]  /*1880*/  FFMA.RP R16, R16, R25, R16 ;  /* 0x0000001910107223 */ /* 0x000fc80000008010 */
[C---:B------:R-:W-:Y:S02]  /*1890*/  LOP3.LUT R18, R13.reuse, 0x7fffff, RZ, 0xc0, !PT ;  /* 0x007fffff0d127812 */ /* 0x040fe400078ec0ff */
[----:B------:R-:W-:Y:S02]  /*18a0*/  FSETP.NEU.FTZ.AND P0, PT, R13, R16, PT ;  /* 0x000000100d00720b */ /* 0x000fe40003f1d000 */
[----:B------:R-:W-:Y:S02]  /*18b0*/  LOP3.LUT R18, R18, 0x800000, RZ, 0xfc, !PT ;  /* 0x0080000012127812 */ /* 0x000fe400078efcff */
[----:B------:R-:W-:Y:S02]  /*18c0*/  SEL R13, RZ, 0xffffffff, !P0 ;  /* 0xffffffffff0d7807 */ /* 0x000fe40004000000 */
[----:B------:R-:W-:Y:S02]  /*18d0*/  LOP3.LUT R17, R17, R18, RZ, 0xc0, !PT ;  /* 0x0000001211117212 */ /* 0x000fe400078ec0ff */
[----:B------:R-:W-:-:S02]  /*18e0*/  IADD3 R13, PT, PT, -R13, RZ, RZ ;  /* 0x000000ff0d0d7210 */ /* 0x000fc40007ffe1ff */
[-C--:B------:R-:W-:Y:S02]  /*18f0*/  SHF.R.U32.HI R17, RZ, R12.reuse, R17 ;  /* 0x0000000cff117219 */ /* 0x080fe40000011611 */
[--C-:B------:R-:W-:Y:S02]  /*1900*/  LOP3.LUT P1, RZ, R13, R12, R18.reuse, 0xf8, !PT ;  /* 0x0000000c0dff7212 */ /* 0x100fe4000782f812 */
[C---:B------:R-:W-:Y:S02]  /*1910*/  LOP3.LUT P0, RZ, R17.reuse, 0x1, RZ, 0xc0, !PT ;  /* 0x0000000111ff7812 */ /* 0x040fe4000780c0ff */
[----:B------:R-:W-:Y:S02]  /*1920*/  LOP3.LUT P2, RZ, R17, 0x2, RZ, 0xc0, !PT ;  /* 0x0000000211ff7812 */ /* 0x000fe4000784c0ff */
[----:B------:R-:W-:Y:S02]  /*1930*/  SHF.R.U32.HI R11, RZ, R11, R18 ;  /* 0x0000000bff0b7219 */ /* 0x000fe40000011612 */
[----:B------:R-:W-:-:S02]  /*1940*/  PLOP3.LUT P0, PT, P0, P1, P2, 0xe0, 0x0 ;  /* 0x000000000000781c */ /* 0x000fc40000703c20 */
[----:B------:R-:W-:Y:S02]  /*1950*/  LOP3.LUT P1, RZ, R0, 0x7fffff, RZ, 0xc0, !PT ;  /* 0x007fffff00ff7812 */ /* 0x000fe4000782c0ff */
[----:B------:R-:W-:-:S04]  /*1960*/  SEL R12, RZ, 0x1, !P0 ;  /* 0x00000001ff0c7807 */ /* 0x000fc80004000000 */
[----:B------:R-:W-:-:S04]  /*1970*/  IADD3 R12, PT, PT, -R12, RZ, RZ ;  /* 0x000000ff0c0c7210 */ /* 0x000fc80007ffe1ff */
[----:B------:R-:W-:-:S13]  /*1980*/  ISETP.GE.AND P0, PT, R12, RZ, PT ;  /* 0x000000ff0c00720c */ /* 0x000fda0003f06270 */
[----:B------:R-:W-:-:S04]  /*1990*/  @!P0 IADD3 R11, PT, PT, R11, 0x1, RZ ;  /* 0x000000010b0b8810 */ /* 0x000fc80007ffe0ff */
[----:B------:R-:W-:-:S04]  /*19a0*/  @!P1 SHF.L.U32 R11, R11, 0x1, RZ ;  /* 0x000000010b0b9819 */ /* 0x000fc800000006ff */
[----:B------:R-:W-:Y:S01]  /*19b0*/  LOP3.LUT R13, R11, 0x80000000, R0, 0xf8, !PT ;  /* 0x800000000b0d7812 */ /* 0x000fe200078ef800 */
[----:B------:R-:W-:Y:S06]  /*19c0*/  BRA `(.L_x_49) ;  /* 0x0000000000047947 */ /* 0x000fec0003800000 */
.L_x_50:
[----:B------:R0:W1:Y:S02]  /*19d0*/  MUFU.RCP R13, R0 ;  /* 0x00000000000d7308 */ /* 0x0000640000001000 */
.L_x_49:
[----:B------:R-:W-:Y:S05]  /*19e0*/  BSYNC.RECONVERGENT B1 ;  /* 0x0000000000017941 */ /* 0x000fea0003800200 */
.L_x_47:
[----:B------:R-:W-:-:S04]  /*19f0*/  MOV R11, 0x0 ;  /* 0x00000000000b7802 */ /* 0x000fc80000000f00 */
[----:B01----:R-:W-:Y:S05]  /*1a00*/  RET.REL.NODEC R10 `(_Z13NbodyForceGPUP4Bodyfi) ;  /* 0xffffffe40a7c7950 */ /* 0x003fea0003c3ffff */
        .weak           $__internal_1_$__cuda_sm20_sqrt_rn_f32_slowpath
        .type           $__internal_1_$__cuda_sm20_sqrt_rn_f32_slowpath,@function
        .size           $__internal_1_$__cuda_sm20_sqrt_rn_f32_slowpath,(.L_x_54 - $__internal_1_$__cuda_sm20_sqrt_rn_f32_slowpath)
$__internal_1_$__cuda_sm20_sqrt_rn_f32_slowpath:
[----:B------:R-:W-:-:S13]  /*1a10*/  LOP3.LUT P0, RZ, R10, 0x7fffffff, RZ, 0xc0, !PT ;  /* 0x7fffffff0aff7812 */ /* 0x000fda000780c0ff */
[----:B------:R-:W-:Y:S01]  /*1a20*/  @!P0 MOV R17, R10 ;  /* 0x0000000a00118202 */ /* 0x000fe20000000f00 */
[----:B------:R-:W-:Y:S06]  /*1a30*/  @!P0 BRA `(.L_x_51) ;  /* 0x0000000000408947 */ /* 0x000fec0003800000 */
[----:B------:R-:W-:-:S13]  /*1a40*/  FSETP.GEU.FTZ.AND P0, PT, R10, RZ, PT ;  /* 0x000000ff0a00720b */ /* 0x000fda0003f1e000 */
[----:B------:R-:W-:Y:S01]  /*1a50*/  @!P0 MOV R17, 0x7fffffff ;  /* 0x7fffffff00118802 */ /* 0x000fe20000000f00 */
[----:B------:R-:W-:Y:S06]  /*1a60*/  @!P0 BRA `(.L_x_51) ;  /* 0x0000000000348947 */ /* 0x000fec0003800000 */
[----:B------:R-:W-:-:S13]  /*1a70*/  FSETP.GTU.FTZ.AND P0, PT, |R10|, +INF , PT ;  /* 0x7f8000000a00780b */ /* 0x000fda0003f1c200 */
[----:B------:R-:W-:Y:S01]  /*1a80*/  @P0 FADD.FTZ R17, R10, 1 ;  /* 0x3f8000000a110421 */ /* 0x000fe20000010000 */
[----:B------:R-:W-:Y:S06]  /*1a90*/  @P0 BRA `(.L_x_51) ;  /* 0x0000000000280947 */ /* 0x000fec0003800000 */
[----:B------:R-:W-:-:S13]  /*1aa0*/  FSETP.NEU.FTZ.AND P0, PT, |R10|, +INF , PT ;  /* 0x7f8000000a00780b */ /* 0x000fda0003f1d200 */
[----:B------:R-:W-:Y:S01]  /*1ab0*/  @P0 FFMA R16, R10, 1.84467440737095516160e+19, RZ ;  /* 0x5f8000000a100823 */ /* 0x000fe200000000ff */
[----:B------:R-:W-:-:S03]  /*1ac0*/  @!P0 MOV R17, R10 ;  /* 0x0000000a00118202 */ /* 0x000fc60000000f00 */
[----:B------:R-:W0:Y:S02]  /*1ad0*/  @P0 MUFU.RSQ R11, R16 ;  /* 0x00000010000b0308 */ /* 0x000e240000001400 */
[----:B0-----:R-:W-:Y:S01]  /*1ae0*/  @P0 FMUL.FTZ R13, R16, R11 ;  /* 0x0000000b100d0220 */ /* 0x001fe20000410000 */
[----:B------:R-:W-:-:S03]  /*1af0*/  @P0 FMUL.FTZ R11, R11, 0.5 ;  /* 0x3f0000000b0b0820 */ /* 0x000fc60000410000 */
[----:B------:R-:W-:-:S04]  /*1b00*/  @P0 FADD.FTZ R12, -R13, -RZ ;  /* 0x800000ff0d0c0221 */ /* 0x000fc80000010100 */
[----:B------:R-:W-:-:S04]  /*1b10*/  @P0 FFMA R12, R13, R12, R16 ;  /* 0x0000000c0d0c0223 */ /* 0x000fc80000000010 */
[----:B------:R-:W-:-:S04]  /*1b20*/  @P0 FFMA R11, R12, R11, R13 ;  /* 0x0000000b0c0b0223 */ /* 0x000fc8000000000d */
[----:B------:R-:W-:-:S07]  /*1b30*/  @P0 FMUL.FTZ R17, R11, 2.3283064365386962891e-10 ;  /* 0x2f8000000b110820 */ /* 0x000fce0000410000 */
.L_x_51:
[----:B------:R-:W-:Y:S01]  /*1b40*/  HFMA2 R11, -RZ, RZ, 0, 0 ;  /* 0x00000000ff0b7431 */ /* 0x000fe200000001ff */
[----:B------:R-:W-:-:S04]  /*1b50*/  MOV R10, R0 ;  /* 0x00000000000a7202 */ /* 0x000fc80000000f00 */
[----:B------:R-:W-:Y:S05]  /*1b60*/  RET.REL.NODEC R10 `(_Z13NbodyForceGPUP4Bodyfi) ;  /* 0xffffffe40a247950 */ /* 0x000fea0003c3ffff */
.L_x_52:
        /* <DEDUP_REMOVED lines=9> */
.L_x_54:


//--------------------- .nv.shared.reserved.0     --------------------------
	.section	.nv.shared.reserved.0,"aw",@nobits
	.weak		__nv_reservedSMEM_offset_0_alias
	.size		__nv_reservedSMEM_offset_0_alias, 0, 64
	.other		__nv_reservedSMEM_offset_0_alias,@"STO_CUDA_RESERVED_SHARED STV_DEFAULT"
__nv_reservedSMEM_offset_0_alias:
	.zero		0
	.zero		64


//--------------------- .nv.constant0._Z15NbodyIteractGPUP4Bodyfi --------------------------
	.section	.nv.constant0._Z15NbodyIteractGPUP4Bodyfi,"a",@progbits
	.sectionflags	@""
	.align	4
.nv.constant0._Z15NbodyIteractGPUP4Bodyfi:
	.zero		912


//--------------------- .nv.constant0._Z13NbodyForceGPUP4Bodyfi --------------------------
	.section	.nv.constant0._Z13NbodyForceGPUP4Bodyfi,"a",@progbits
	.sectionflags	@""
	.align	4
.nv.constant0._Z13NbodyForceGPUP4Bodyfi:
	.zero		912


//--------------------- SYMBOLS --------------------------

	.type		.nv.reservedSmem.offset0,@object
	.size		.nv.reservedSmem.offset0,0x4
